//
// Generated by NVIDIA NVVM Compiler
//
// Compiler Build ID: CL-36424714
// Cuda compilation tools, release 13.0, V13.0.88
// Based on NVVM 20.0.0
//

.version 9.0
.target sm_100
.address_size 64

	// .globl	_Z6matHadPfS_S_
.extern .func  (.param .b32 func_retval0) vprintf
(
	.param .b64 vprintf_param_0,
	.param .b64 vprintf_param_1
)
;
.global .align 1 .b8 $str[4] = {37, 100, 32};

.visible .entry _Z6matHadPfS_S_(
	.param .u64 .ptr .align 1 _Z6matHadPfS_S__param_0,
	.param .u64 .ptr .align 1 _Z6matHadPfS_S__param_1,
	.param .u64 .ptr .align 1 _Z6matHadPfS_S__param_2
)
{
	.local .align 8 .b8 	__local_depot0[8];
	.reg .b64 	%SP;
	.reg .b64 	%SPL;
	.reg .b32 	%r<13>;
	.reg .b32 	%f<4>;
	.reg .b64 	%rd<15>;

	mov.u64 	%SPL, __local_depot0;
	cvta.local.u64 	%SP, %SPL;
	ld.param.u64 	%rd1, [_Z6matHadPfS_S__param_0];
	ld.param.u64 	%rd2, [_Z6matHadPfS_S__param_1];
	ld.param.u64 	%rd3, [_Z6matHadPfS_S__param_2];
	cvta.to.global.u64 	%rd4, %rd3;
	cvta.to.global.u64 	%rd5, %rd2;
	cvta.to.global.u64 	%rd6, %rd1;
	add.u64 	%rd7, %SP, 0;
	add.u64 	%rd8, %SPL, 0;
	mov.u32 	%r1, %ctaid.x;
	mov.u32 	%r2, %ntid.x;
	mov.u32 	%r3, %tid.x;
	mad.lo.s32 	%r4, %r1, %r2, %r3;
	mov.u32 	%r5, %ctaid.y;
	mov.u32 	%r6, %ntid.y;
	mov.u32 	%r7, %tid.y;
	mad.lo.s32 	%r8, %r5, %r6, %r7;
	shl.b32 	%r9, %r8, 3;
	add.s32 	%r10, %r4, %r9;
	st.local.u32 	[%rd8], %r10;
	mov.u64 	%rd9, $str;
	cvta.global.u64 	%rd10, %rd9;
	{ // callseq 0, 0
	.param .b64 param0;
	st.param.b64 	[param0], %rd10;
	.param .b64 param1;
	st.param.b64 	[param1], %rd7;
	.param .b32 retval0;
	call.uni (retval0), 
	vprintf, 
	(
	param0, 
	param1
	);
	ld.param.b32 	%r11, [retval0];
	} // callseq 0
	mul.wide.s32 	%rd11, %r10, 4;
	add.s64 	%rd12, %rd6, %rd11;
	ld.global.f32 	%f1, [%rd12];
	add.s64 	%rd13, %rd5, %rd11;
	ld.global.f32 	%f2, [%rd13];
	add.f32 	%f3, %f1, %f2;
	add.s64 	%rd14, %rd4, %rd11;
	st.global.f32 	[%rd14], %f3;
	ret;

}


// ===== COMPILED SASS (sm_100) =====

	.target	sm_100

	.elftype	@"ET_EXEC"


//--------------------- .note.nv.tkinfo           --------------------------
	.section	.note.nv.tkinfo,"",@"SHT_NOTE"
	.sectionflags	@"SHF_NOTE_NV_TKINFO"
	.tkinfo
        /*0018*/ 	.word	0x00000002
        /*0030*/ 	.string	""
        /*0030*/ 	.string	"ptxas"
        /*0030*/ 	.string	"Cuda compilation tools, release 13.0, V13.0.88"
        /*0030*/ 	.string	"Build cuda_13.0.r13.0/compiler.36424714_0"
        /*0030*/ 	.string	"-arch sm_100 -m 64 "



//--------------------- .note.nv.cuinfo           --------------------------
	.section	.note.nv.cuinfo,"",@"SHT_NOTE"
	.sectionflags	@"SHF_NOTE_NV_CUINFO"
        /*0018*/ 	.short	0x0002
        /*001a*/ 	.short	0x0064
        /*001c*/ 	.short	0x0082
	.zero		2


//--------------------- .nv.info                  --------------------------
	.section	.nv.info,"",@"SHT_CUDA_INFO"
	.align	4


	//----- nvinfo : EIATTR_REGCOUNT
	.align		4
        /*0000*/ 	.byte	0x04, 0x2f
        /*0002*/ 	.short	(.L_2 - .L_1)
	.align		4
.L_1:
        /*0004*/ 	.word	index@(_Z6matHadPfS_S_)
        /*0008*/ 	.word	0x00000018


	//----- nvinfo : EIATTR_FRAME_SIZE
	.align		4
.L_2:
        /*000c*/ 	.byte	0x04, 0x11
        /*000e*/ 	.short	(.L_4 - .L_3)
	.align		4
.L_3:
        /*0010*/ 	.word	index@(_Z6matHadPfS_S_)
        /*0014*/ 	.word	0x00000008


	//----- nvinfo : EIATTR_MIN_STACK_SIZE
	.align		4
.L_4:
        /*0018*/ 	.byte	0x04, 0x12
        /*001a*/ 	.short	(.L_6 - .L_5)
	.align		4
.L_5:
        /*001c*/ 	.word	index@(_Z6matHadPfS_S_)
        /*0020*/ 	.word	0x00000008
.L_6:


//--------------------- .nv.compat                --------------------------
	.section	.nv.compat,"",@"SHT_CUDA_COMPAT_INFO"
	.align	4
        /*0000*/ 	.byte	0x02, 0x09, 0x00, 0x00, 0x02, 0x02, 0x01, 0x00, 0x02, 0x05, 0x05, 0x00, 0x03, 0x07, 0x01, 0x01
        /*0010*/ 	.byte	0x02, 0x03, 0x00, 0x00, 0x02, 0x06, 0x01, 0x00, 0x04, 0x0b, 0x08, 0x00, 0x09, 0x00, 0x00, 0x00
        /*0020*/ 	.byte	0x00, 0x00, 0x00, 0x00


//--------------------- .nv.info._Z6matHadPfS_S_  --------------------------
	.section	.nv.info._Z6matHadPfS_S_,"",@"SHT_CUDA_INFO"
	.sectionflags	@""
	.align	4


	//----- nvinfo : EIATTR_CUDA_API_VERSION
	.align		4
        /*0000*/ 	.byte	0x04, 0x37
        /*0002*/ 	.short	(.L_8 - .L_7)
.L_7:
        /*0004*/ 	.word	0x00000082


	//----- nvinfo : EIATTR_KPARAM_INFO
	.align		4
.L_8:
        /*0008*/ 	.byte	0x04, 0x17
        /*000a*/ 	.short	(.L_10 - .L_9)
.L_9:
        /*000c*/ 	.word	0x00000000
        /*0010*/ 	.short	0x0002
        /*0012*/ 	.short	0x0010
        /*0014*/ 	.byte	0x00, 0xf5, 0x21, 0x00


	//----- nvinfo : EIATTR_KPARAM_INFO
	.align		4
.L_10:
        /*0018*/ 	.byte	0x04, 0x17
        /*001a*/ 	.short	(.L_12 - .L_11)
.L_11:
        /*001c*/ 	.word	0x00000000
        /*0020*/ 	.short	0x0001
        /*0022*/ 	.short	0x0008
        /*0024*/ 	.byte	0x00, 0xf5, 0x21, 0x00


	//----- nvinfo : EIATTR_KPARAM_INFO
	.align		4
.L_12:
        /*0028*/ 	.byte	0x04, 0x17
        /*002a*/ 	.short	(.L_14 - .L_13)
.L_13:
        /*002c*/ 	.word	0x00000000
        /*0030*/ 	.short	0x0000
        /*0032*/ 	.short	0x0000
        /*0034*/ 	.byte	0x00, 0xf5, 0x21, 0x00


	//----- nvinfo : EIATTR_SPARSE_MMA_MASK
	.align		4
.L_14:
        /*0038*/ 	.byte	0x03, 0x50
        /*003a*/ 	.short	0x0000


	//----- nvinfo : EIATTR_MAXREG_COUNT
	.align		4
        /*003c*/ 	.byte	0x03, 0x1b
        /*003e*/ 	.short	0x00ff


	//----- nvinfo : EIATTR_EXTERNS
	.align		4
        /*0040*/ 	.byte	0x04, 0x0f
        /*0042*/ 	.short	(.L_16 - .L_15)


	//   ....[0]....
	.align		4
.L_15:
        /*0044*/ 	.word	index@(vprintf)


	//----- nvinfo : EIATTR_MERCURY_ISA_VERSION
	.align		4
.L_16:
        /*0048*/ 	.byte	0x03, 0x5f
        /*004a*/ 	.short	0x0101


	//----- nvinfo : EIATTR_VRC_CTA_INIT_COUNT
	.align		4
        /*004c*/ 	.byte	0x02, 0x4a
	.zero		1
	.zero		1


	//----- nvinfo : EIATTR_SYSCALL_OFFSETS
	.align		4
        /*0050*/ 	.byte	0x04, 0x46
        /*0052*/ 	.short	(.L_18 - .L_17)


	//   ....[0]....
.L_17:
        /*0054*/ 	.word	0x00000170


	//----- nvinfo : EIATTR_EXIT_INSTR_OFFSETS
	.align		4
.L_18:
        /*0058*/ 	.byte	0x04, 0x1c
        /*005a*/ 	.short	(.L_20 - .L_19)


	//   ....[0]....
.L_19:
        /*005c*/ 	.word	0x00000220


	//----- nvinfo : EIATTR_CBANK_PARAM_SIZE
	.align		4
.L_20:
        /*0060*/ 	.byte	0x03, 0x19
        /*0062*/ 	.short	0x0018


	//----- nvinfo : EIATTR_PARAM_CBANK
	.align		4
        /*0064*/ 	.byte	0x04, 0x0a
        /*0066*/ 	.short	(.L_22 - .L_21)
	.align		4
.L_21:
        /*0068*/ 	.word	index@(.nv.constant0._Z6matHadPfS_S_)
        /*006c*/ 	.short	0x0380
        /*006e*/ 	.short	0x0018


	//----- nvinfo : EIATTR_SW_WAR
	.align		4
.L_22:
        /*0070*/ 	.byte	0x04, 0x36
        /*0072*/ 	.short	(.L_24 - .L_23)
.L_23:
        /*0074*/ 	.word	0x00000008
.L_24:


//--------------------- .nv.callgraph             --------------------------
	.section	.nv.callgraph,"",@"SHT_CUDA_CALLGRAPH"
	.align	4
	.sectionentsize	8
	.align		4
        /*0000*/ 	.word	0x00000000
	.align		4
        /*0004*/ 	.word	0xffffffff
	.align		4
        /*0008*/ 	.word	index@(_Z6matHadPfS_S_)
	.align		4
        /*000c*/ 	.word	index@(vprintf)
	.align		4
        /*0010*/ 	.word	0x00000000
	.align		4
        /*0014*/ 	.word	0xfffffffe
	.align		4
        /*0018*/ 	.word	0x00000000
	.align		4
        /*001c*/ 	.word	0xfffffffd
	.align		4
        /*0020*/ 	.word	0x00000000
	.align		4
        /*0024*/ 	.word	0xfffffffc


//--------------------- .nv.constant4             --------------------------
	.section	.nv.constant4,"a",@progbits
	.align	8
	.align		8
.nv.constant4:
        /*0000*/ 	.dword	vprintf
	.align		8
        /*0008*/ 	.dword	$str


//--------------------- .text._Z6matHadPfS_S_     --------------------------
	.section	.text._Z6matHadPfS_S_,"ax",@progbits
	.align	128
        .global         _Z6matHadPfS_S_
        .type           _Z6matHadPfS_S_,@function
        .size           _Z6matHadPfS_S_,(.L_x_2 - _Z6matHadPfS_S_)
        .other          _Z6matHadPfS_S_,@"STO_CUDA_ENTRY STV_DEFAULT"
_Z6matHadPfS_S_:
.text._Z6matHadPfS_S_:
[----:B------:R-:W0:Y:S01]  /*0000*/  LDC R1, c[0x0][0x37c] ;  /* 0x0000df00ff017b82 */ /* 0x000e220000000800 */
[----:B------:R-:W1:Y:S01]  /*0010*/  S2R R3, SR_TID.X ;  /* 0x0000000000037919 */ /* 0x000e620000002100 */
[----:B------:R-:W2:Y:S06]  /*0020*/  LDCU UR5, c[0x0][0x2fc] ;  /* 0x00005f80ff0577ac */ /* 0x000eac0008000800 */
[----:B------:R-:W1:Y:S01]  /*0030*/  S2UR UR4, SR_CTAID.X ;  /* 0x00000000000479c3 */ /* 0x000e620000002500 */
[----:B0-----:R-:W-:Y:S01]  /*0040*/  IADD3 R1, PT, PT, R1, -0x8, RZ ;  /* 0xfffffff801017810 */ /* 0x001fe20007ffe0ff */
[----:B------:R-:W0:Y:S01]  /*0050*/  S2R R5, SR_TID.Y ;  /* 0x0000000000057919 */ /* 0x000e220000002200 */
[----:B------:R-:W3:Y:S05]  /*0060*/  LDCU.64 UR36, c[0x0][0x358] ;  /* 0x00006b00ff2477ac */ /* 0x000eea0008000a00 */
[----:B------:R-:W1:Y:S08]  /*0070*/  LDC R2, c[0x0][0x360] ;  /* 0x0000d800ff027b82 */ /* 0x000e700000000800 */
[----:B------:R-:W0:Y:S08]  /*0080*/  S2UR UR6, SR_CTAID.Y ;  /* 0x00000000000679c3 */ /* 0x000e300000002600 */
[----:B------:R-:W0:Y:S01]  /*0090*/  LDC R0, c[0x0][0x364] ;  /* 0x0000d900ff007b82 */ /* 0x000e220000000800 */
[----:B-1----:R-:W-:Y:S01]  /*00a0*/  IMAD R2, R2, UR4, R3 ;  /* 0x0000000402027c24 */ /* 0x002fe2000f8e0203 */
[----:B------:R-:W1:Y:S01]  /*00b0*/  LDCU UR4, c[0x0][0x2f8] ;  /* 0x00005f00ff0477ac */ /* 0x000e620008000800 */
[----:B0-----:R-:W-:Y:S01]  /*00c0*/  IMAD R3, R0, UR6, R5 ;  /* 0x0000000600037c24 */ /* 0x001fe2000f8e0205 */
[----:B------:R-:W-:Y:S01]  /*00d0*/  MOV R0, 0x0 ;  /* 0x0000000000007802 */ /* 0x000fe20000000f00 */
[----:B------:R-:W0:Y:S01]  /*00e0*/  LDCU.64 UR6, c[0x4][0x8] ;  /* 0x01000100ff0677ac */ /* 0x000e220008000a00 */
[----:B-1----:R-:W-:-:S02]  /*00f0*/  IADD3 R6, P0, PT, R1, UR4, RZ ;  /* 0x0000000401067c10 */ /* 0x002fc4000ff1e0ff */
[----:B------:R-:W-:Y:S01]  /*0100*/  LEA R2, R3, R2, 0x3 ;  /* 0x0000000203027211 */ /* 0x000fe200078e18ff */
[----:B------:R1:W4:Y:S01]  /*0110*/  LDC.64 R8, c[0x4][R0] ;  /* 0x0100000000087b82 */ /* 0x0003220000000a00 */
[----:B--2---:R-:W-:-:S03]  /*0120*/  IADD3.X R7, PT, PT, RZ, UR5, RZ, P0, !PT ;  /* 0x00000005ff077c10 */ /* 0x004fc600087fe4ff */
[----:B------:R1:W-:Y:S01]  /*0130*/  STL [R1], R2 ;  /* 0x0000000201007387 */ /* 0x0003e20000100800 */
[----:B0-----:R-:W-:Y:S02]  /*0140*/  MOV R4, UR6 ;  /* 0x0000000600047c02 */ /* 0x001fe40008000f00 */
[----:B-1-3--:R-:W-:-:S07]  /*0150*/  MOV R5, UR7 ;  /* 0x0000000700057c02 */ /* 0x00afce0008000f00 */
[----:B------:R-:W-:-:S07]  /*0160*/  LEPC R20, `(.L_x_0) ;  /* 0x000000001014794e */ /* 0x000fce0000000000 */
[----:B----4-:R-:W-:Y:S05]  /*0170*/  CALL.ABS.NOINC R8 ;  /* 0x0000000008007343 */ /* 0x010fea0003c00000 */
.L_x_0:
[----:B------:R-:W0:Y:S08]  /*0180*/  LDC.64 R4, c[0x0][0x380] ;  /* 0x0000e000ff047b82 */ /* 0x000e300000000a00 */
[----:B------:R-:W1:Y:S08]  /*0190*/  LDC.64 R6, c[0x0][0x388] ;  /* 0x0000e200ff067b82 */ /* 0x000e700000000a00 */
[----:B------:R-:W2:Y:S01]  /*01a0*/  LDC.64 R8, c[0x0][0x390] ;  /* 0x0000e400ff087b82 */ /* 0x000ea20000000a00 */
[----:B0-----:R-:W-:-:S06]  /*01b0*/  IMAD.WIDE R4, R2, 0x4, R4 ;  /* 0x0000000402047825 */ /* 0x001fcc00078e0204 */
[----:B------:R-:W3:Y:S01]  /*01c0*/  LDG.E R4, desc[UR36][R4.64] ;  /* 0x0000002404047981 */ /* 0x000ee2000c1e1900 */
[----:B-1----:R-:W-:-:S06]  /*01d0*/  IMAD.WIDE R6, R2, 0x4, R6 ;  /* 0x0000000402067825 */ /* 0x002fcc00078e0206 */
[----:B------:R-:W3:Y:S01]  /*01e0*/  LDG.E R7, desc[UR36][R6.64] ;  /* 0x0000002406077981 */ /* 0x000ee2000c1e1900 */
[----:B--2---:R-:W-:-:S04]  /*01f0*/  IMAD.WIDE R2, R2, 0x4, R8 ;  /* 0x0000000402027825 */ /* 0x004fc800078e0208 */
[----:B---3--:R-:W-:-:S05]  /*0200*/  FADD R9, R4, R7 ;  /* 0x0000000704097221 */ /* 0x008fca0000000000 */
[----:B------:R-:W-:Y:S01]  /*0210*/  STG.E desc[UR36][R2.64], R9 ;  /* 0x0000000902007986 */ /* 0x000fe2000c101924 */
[----:B------:R-:W-:Y:S05]  /*0220*/  EXIT ;  /* 0x000000000000794d */ /* 0x000fea0003800000 */
.L_x_1:
[----:B------:R-:W-:-:S00]  /*0230*/  BRA `(.L_x_1) ;  /* 0xfffffffc00fc7947 */ /* 0x000fc0000383ffff */
[----:B------:R-:W-:-:S00]  /*0240*/  NOP ;  /* 0x0000000000007918 */ /* 0x000fc00000000000 */
        /* <DEDUP_REMOVED lines=11> */
.L_x_2:


//--------------------- .nv.global.init           --------------------------
	.section	.nv.global.init,"aw",@progbits
.nv.global.init:
	.type		$str,@object
	.size		$str,(.L_0 - $str)
$str:
        /*0000*/ 	.byte	0x25, 0x64, 0x20, 0x00
.L_0:


//--------------------- .nv.shared.reserved.0     --------------------------
	.section	.nv.shared.reserved.0,"aw",@nobits
	.weak		__nv_reservedSMEM_offset_0_alias
	.size		__nv_reservedSMEM_offset_0_alias, 0, 64
	.other		__nv_reservedSMEM_offset_0_alias,@"STO_CUDA_RESERVED_SHARED STV_DEFAULT"
__nv_reservedSMEM_offset_0_alias:
	.zero		0
	.zero		64


//--------------------- .nv.constant0._Z6matHadPfS_S_ --------------------------
	.section	.nv.constant0._Z6matHadPfS_S_,"a",@progbits
	.sectionflags	@""
	.align	4
.nv.constant0._Z6matHadPfS_S_:
	.zero		920


//--------------------- SYMBOLS --------------------------

	.type		.nv.reservedSmem.offset0,@object
	.size		.nv.reservedSmem.offset0,0x4
	.type		vprintf,@function
